	.headerflags	@"EF_CUDA_TEXMODE_UNIFIED EF_CUDA_64BIT_ADDRESS EF_CUDA_ACCELERATORS EF_CUDA_SM90 EF_CUDA_VIRTUAL_SM(EF_CUDA_SM90)"
	.elftype	@"ET_EXEC"


//--------------------- .nv.info                  --------------------------
	.section	.nv.info,"",@"SHT_CUDA_INFO"
	.align	4


	//----- nvinfo : EIATTR_REGCOUNT
	.align		4
        /*0000*/ 	.byte	0x04, 0x2f
        /*0002*/ 	.short	(.L_1 - .L_0)
	.align		4
.L_0:
        /*0004*/ 	.word	index@(triton_poi_fused_cat_2)
        /*0008*/ 	.word	0x0000000c


	//----- nvinfo : EIATTR_MIN_STACK_SIZE
	.align		4
.L_1:
        /*000c*/ 	.byte	0x04, 0x12
        /*000e*/ 	.short	(.L_3 - .L_2)
	.align		4
.L_2:
        /*0010*/ 	.word	index@(triton_poi_fused_cat_2)
        /*0014*/ 	.word	0x00000000


	//----- nvinfo : EIATTR_FRAME_SIZE
	.align		4
.L_3:
        /*0018*/ 	.byte	0x04, 0x11
        /*001a*/ 	.short	(.L_5 - .L_4)
	.align		4
.L_4:
        /*001c*/ 	.word	index@(triton_poi_fused_cat_2)
        /*0020*/ 	.word	0x00000000


	//----- nvinfo : EIATTR_MIN_STACK_SIZE
	.align		4
.L_5:
        /*0024*/ 	.byte	0x04, 0x12
        /*0026*/ 	.short	(.L_7 - .L_6)
	.align		4
.L_6:
        /*0028*/ 	.word	index@(triton_poi_fused_cat_2)
        /*002c*/ 	.word	0x00000000
.L_7:


//--------------------- .nv.info.triton_poi_fused_cat_2 --------------------------
	.section	.nv.info.triton_poi_fused_cat_2,"",@"SHT_CUDA_INFO"
	.sectionflags	@""
	.align	4


	//----- nvinfo : EIATTR_CUDA_API_VERSION
	.align		4
        /*0000*/ 	.byte	0x04, 0x37
        /*0002*/ 	.short	(.L_9 - .L_8)
.L_8:
        /*0004*/ 	.word	0x0000007c


	//----- nvinfo : EIATTR_KPARAM_INFO
	.align		4
.L_9:
        /*0008*/ 	.byte	0x04, 0x17
        /*000a*/ 	.short	(.L_11 - .L_10)
.L_10:
        /*000c*/ 	.word	0x00000000
        /*0010*/ 	.short	0x0003
        /*0012*/ 	.short	0x0018
        /*0014*/ 	.byte	0x00, 0xf0, 0x11, 0x00


	//----- nvinfo : EIATTR_KPARAM_INFO
	.align		4
.L_11:
        /*0018*/ 	.byte	0x04, 0x17
        /*001a*/ 	.short	(.L_13 - .L_12)
.L_12:
        /*001c*/ 	.word	0x00000000
        /*0020*/ 	.short	0x0002
        /*0022*/ 	.short	0x0010
        /*0024*/ 	.byte	0x00, 0xf4, 0x21, 0x00


	//----- nvinfo : EIATTR_KPARAM_INFO
	.align		4
.L_13:
        /*0028*/ 	.byte	0x04, 0x17
        /*002a*/ 	.short	(.L_15 - .L_14)
.L_14:
        /*002c*/ 	.word	0x00000000
        /*0030*/ 	.short	0x0001
        /*0032*/ 	.short	0x0008
        /*0034*/ 	.byte	0x00, 0xf4, 0x21, 0x00


	//----- nvinfo : EIATTR_KPARAM_INFO
	.align		4
.L_15:
        /*0038*/ 	.byte	0x04, 0x17
        /*003a*/ 	.short	(.L_17 - .L_16)
.L_16:
        /*003c*/ 	.word	0x00000000
        /*0040*/ 	.short	0x0000
        /*0042*/ 	.short	0x0000
        /*0044*/ 	.byte	0x00, 0xf4, 0x21, 0x00


	//----- nvinfo : EIATTR_SPARSE_MMA_MASK
	.align		4
.L_17:
        /*0048*/ 	.byte	0x03, 0x50
        /*004a*/ 	.short	0x0000


	//----- nvinfo : EIATTR_MAXREG_COUNT
	.align		4
        /*004c*/ 	.byte	0x03, 0x1b
        /*004e*/ 	.short	0x00ff


	//----- nvinfo : EIATTR_EXIT_INSTR_OFFSETS
	.align		4
        /*0050*/ 	.byte	0x04, 0x1c
        /*0052*/ 	.short	(.L_19 - .L_18)


	//   ....[0]....
.L_18:
        /*0054*/ 	.word	0x000002e0


	//   ....[1]....
        /*0058*/ 	.word	0x00000300


	//----- nvinfo : EIATTR_REQNTID
	.align		4
.L_19:
        /*005c*/ 	.byte	0x04, 0x10
        /*005e*/ 	.short	(.L_21 - .L_20)
.L_20:
        /*0060*/ 	.word	0x00000080
        /*0064*/ 	.word	0x00000001
        /*0068*/ 	.word	0x00000001


	//----- nvinfo : EIATTR_CBANK_PARAM_SIZE
	.align		4
.L_21:
        /*006c*/ 	.byte	0x03, 0x19
        /*006e*/ 	.short	0x001c


	//----- nvinfo : EIATTR_PARAM_CBANK
	.align		4
        /*0070*/ 	.byte	0x04, 0x0a
        /*0072*/ 	.short	(.L_23 - .L_22)
	.align		4
.L_22:
        /*0074*/ 	.word	index@(.nv.constant0.triton_poi_fused_cat_2)
        /*0078*/ 	.short	0x0210
        /*007a*/ 	.short	0x001c


	//----- nvinfo : EIATTR_SW_WAR
	.align		4
.L_23:
        /*007c*/ 	.byte	0x04, 0x36
        /*007e*/ 	.short	(.L_25 - .L_24)
.L_24:
        /*0080*/ 	.word	0x00000008
.L_25:


//--------------------- .nv.callgraph             --------------------------
	.section	.nv.callgraph,"",@"SHT_CUDA_CALLGRAPH"
	.align	4
	.sectionentsize	8
	.align		4
        /*0000*/ 	.word	0x00000000
	.align		4
        /*0004*/ 	.word	0xffffffff
	.align		4
        /*0008*/ 	.word	0x00000000
	.align		4
        /*000c*/ 	.word	0xfffffffe
	.align		4
        /*0010*/ 	.word	0x00000000
	.align		4
        /*0014*/ 	.word	0xfffffffd
	.align		4
        /*0018*/ 	.word	0x00000000
	.align		4
        /*001c*/ 	.word	0xfffffffc


//--------------------- .text.triton_poi_fused_cat_2 --------------------------
	.section	.text.triton_poi_fused_cat_2,"ax",@progbits
	.align	128
        .global         triton_poi_fused_cat_2
        .type           triton_poi_fused_cat_2,@function
        .size           triton_poi_fused_cat_2,(.L_x_1 - triton_poi_fused_cat_2)
        .other          triton_poi_fused_cat_2,@"STO_CUDA_ENTRY STV_DEFAULT"
triton_poi_fused_cat_2:
.text.triton_poi_fused_cat_2:
[----:B------:R-:W0:Y:S02]  /*0000*/  LDC R1, c[0x0][0x28] ;  /* 0x00000a00ff017b82 */ /* 0x000e240000000800 */
[----:B------:R-:W1:Y:S01]  /*0010*/  S2R R0, SR_TID.X ;  /* 0x0000000000007919 */ /* 0x000e620000002100 */
[----:B------:R-:W-:Y:S01]  /*0020*/  ULDC.64 UR4, c[0x0][0x208] ;  /* 0x0000820000047ab9 */ /* 0x000fe20000000a00 */
[----:B------:R-:W-:Y:S01]  /*0030*/  ULDC.64 UR6, c[0x0][0x218] ;  /* 0x0000860000067ab9 */ /* 0x000fe20000000a00 */
[----:B------:R-:W2:Y:S01]  /*0040*/  S2R R3, SR_CTAID.X ;  /* 0x0000000000037919 */ /* 0x000ea20000002500 */
[----:B-1----:R-:W-:-:S05]  /*0050*/  LOP3.LUT R0, R0, 0x7f, RZ, 0xc0, !PT ;  /* 0x0000007f00007812 */ /* 0x002fca00078ec0ff */
[----:B--2---:R-:W-:-:S04]  /*0060*/  IMAD R0, R3, 0x80, R0 ;  /* 0x0000008003007824 */ /* 0x004fc800078e0200 */
[----:B------:R-:W-:Y:S01]  /*0070*/  IMAD.HI R8, R0, 0x7e07e07f, RZ ;  /* 0x7e07e07f00087827 */ /* 0x000fe200078e02ff */
[----:B------:R-:W-:-:S04]  /*0080*/  SHF.R.S32.HI R3, RZ, 0x1f, R0 ;  /* 0x0000001fff037819 */ /* 0x000fc80000011400 */
[----:B------:R-:W-:Y:S02]  /*0090*/  LEA.HI R4, R3, R0, RZ, 0x4 ;  /* 0x0000000003047211 */ /* 0x000fe400078f20ff */
[----:B------:R-:W1:Y:S02]  /*00a0*/  LDC.64 R2, c[0x0][0x210] ;  /* 0x00008400ff027b82 */ /* 0x000e640000000a00 */
[----:B------:R-:W-:-:S05]  /*00b0*/  SHF.R.S32.HI R5, RZ, 0x4, R4 ;  /* 0x00000004ff057819 */ /* 0x000fca0000011404 */
[----:B------:R-:W-:-:S05]  /*00c0*/  IMAD.HI R6, R5, 0x7e07e07f, RZ ;  /* 0x7e07e07f05067827 */ /* 0x000fca00078e02ff */
[----:B------:R-:W-:-:S04]  /*00d0*/  SHF.R.U32.HI R7, RZ, 0x1f, R6 ;  /* 0x0000001fff077819 */ /* 0x000fc80000011606 */
[----:B------:R-:W-:Y:S02]  /*00e0*/  LEA.HI.SX32 R6, R6, R7, 0x19 ;  /* 0x0000000706067211 */ /* 0x000fe400078fcaff */
[----:B------:R-:W-:-:S03]  /*00f0*/  SHF.R.U32.HI R7, RZ, 0x1f, R8 ;  /* 0x0000001fff077819 */ /* 0x000fc60000011608 */
[----:B------:R-:W-:Y:S01]  /*0100*/  IMAD R6, R6, -0x104, R5 ;  /* 0xfffffefc06067824 */ /* 0x000fe200078e0205 */
[----:B------:R-:W-:-:S04]  /*0110*/  LEA.HI.SX32 R7, R8, R7, 0x15 ;  /* 0x0000000708077211 */ /* 0x000fc800078faaff */
[----:B------:R-:W-:Y:S01]  /*0120*/  ISETP.GE.AND P1, PT, R6, 0x80, PT ;  /* 0x000000800600780c */ /* 0x000fe20003f26270 */
[----:B------:R-:W-:-:S03]  /*0130*/  IMAD R8, R7, -0x1040, R0 ;  /* 0xffffefc007087824 */ /* 0x000fc600078e0200 */
[----:B------:R-:W-:Y:S01]  /*0140*/  ISETP.LT.AND P3, PT, R0, 0x4100, !P1 ;  /* 0x000041000000780c */ /* 0x000fe20004f61270 */
[----:B------:R-:W-:Y:S02]  /*0150*/  IMAD R5, R7, 0x800, R8 ;  /* 0x0000080007057824 */ /* 0x000fe400078e0208 */
[----:B------:R-:W-:Y:S02]  /*0160*/  IMAD.MOV.U32 R8, RZ, RZ, RZ ;  /* 0x000000ffff087224 */ /* 0x000fe400078e00ff */
[----:B-1----:R-:W-:Y:S01]  /*0170*/  IMAD.WIDE R2, R5, 0x4, R2 ;  /* 0x0000000405027825 */ /* 0x002fe200078e0202 */
[----:B------:R-:W-:-:S03]  /*0180*/  LOP3.LUT R5, R4, 0xfffffff0, RZ, 0xc0, !PT ;  /* 0xfffffff004057812 */ /* 0x000fc600078ec0ff */
[----:B------:R-:W-:Y:S02]  /*0190*/  IMAD R7, R7, 0x840, RZ ;  /* 0x0000084007077824 */ /* 0x000fe400078e02ff */
[----:B------:R-:W-:Y:S02]  /*01a0*/  IMAD.IADD R5, R0, 0x1, -R5 ;  /* 0x0000000100057824 */ /* 0x000fe400078e0a05 */
[----:B------:R-:W-:Y:S01]  /*01b0*/  IMAD.SHL.U32 R4, R6, 0x10, RZ ;  /* 0x0000001006047824 */ /* 0x000fe200078e00ff */
[----:B------:R1:W2:Y:S01]  /*01c0*/  @P3 LDG.E R8, desc[UR4][R2.64] ;  /* 0x0000000402083981 */ /* 0x0002a2000c1e1900 */
[--C-:B------:R-:W-:Y:S02]  /*01d0*/  SHF.R.S32.HI R9, RZ, 0x1f, R7.reuse ;  /* 0x0000001fff097819 */ /* 0x100fe40000011407 */
[----:B------:R-:W-:Y:S02]  /*01e0*/  ISETP.GE.AND P0, PT, R0, 0x4100, PT ;  /* 0x000041000000780c */ /* 0x000fe40003f06270 */
[----:B------:R-:W-:-:S02]  /*01f0*/  IADD3 R7, P4, P5, R4, R5, R7 ;  /* 0x0000000504077210 */ /* 0x000fc40007d9e007 */
[----:B------:R-:W-:Y:S02]  /*0200*/  SHF.R.S32.HI R5, RZ, 0x1f, R5 ;  /* 0x0000001fff057819 */ /* 0x000fe40000011405 */
[----:B------:R-:W-:Y:S01]  /*0210*/  SHF.R.S32.HI R4, RZ, 0x1f, R4 ;  /* 0x0000001fff047819 */ /* 0x000fe20000011404 */
[----:B-1----:R-:W1:Y:S01]  /*0220*/  LDC.64 R2, c[0x0][0x220] ;  /* 0x00008800ff027b82 */ /* 0x002e620000000a00 */
[----:B------:R-:W-:Y:S02]  /*0230*/  ISETP.GT.AND P2, PT, R6, 0x7f, !P0 ;  /* 0x0000007f0600780c */ /* 0x000fe40004744270 */
[----:B------:R-:W-:Y:S02]  /*0240*/  IADD3.X R6, R4, R5, R9, P4, P5 ;  /* 0x0000000504067210 */ /* 0x000fe400027ea409 */
[----:B------:R-:W-:-:S04]  /*0250*/  LEA R4, P4, R7, UR6, 0x2 ;  /* 0x0000000607047c11 */ /* 0x000fc8000f8810ff */
[----:B------:R-:W-:Y:S01]  /*0260*/  LEA.HI.X R5, R7, UR7, R6, 0x2, P4 ;  /* 0x0000000707057c11 */ /* 0x000fe2000a0f1406 */
[----:B------:R-:W-:-:S06]  /*0270*/  IMAD.MOV.U32 R6, RZ, RZ, RZ ;  /* 0x000000ffff067224 */ /* 0x000fcc00078e00ff */
[----:B------:R-:W3:Y:S01]  /*0280*/  @P2 LDG.E R6, desc[UR4][R4.64+-0x2000] ;  /* 0xffe0000404062981 */ /* 0x000ee2000c1e1900 */
[----:B-1----:R-:W-:Y:S01]  /*0290*/  IMAD.WIDE R2, R0, 0x4, R2 ;  /* 0x0000000400027825 */ /* 0x002fe200078e0202 */
[----:B--2---:R-:W-:-:S04]  /*02a0*/  SEL R7, R8, RZ, P3 ;  /* 0x000000ff08077207 */ /* 0x004fc80001800000 */
[----:B------:R-:W-:-:S13]  /*02b0*/  FSETP.GT.AND P3, PT, R7, RZ, PT ;  /* 0x000000ff0700720b */ /* 0x000fda0003f64000 */
[----:B------:R-:W-:Y:S01]  /*02c0*/  @!P3 FMUL R7, R7, 0.10000000149011611938 ;  /* 0x3dcccccd0707b820 */ /* 0x000fe20000400000 */
[----:B---3--:R-:W-:Y:S01]  /*02d0*/  @P1 SEL R7, R6, RZ, P2 ;  /* 0x000000ff06071207 */ /* 0x008fe20001000000 */
[----:B------:R-:W-:Y:S06]  /*02e0*/  @P0 EXIT ;  /* 0x000000000000094d */ /* 0x000fec0003800000 */
[----:B------:R-:W-:Y:S01]  /*02f0*/  STG.E desc[UR4][R2.64], R7 ;  /* 0x0000000702007986 */ /* 0x000fe2000c101904 */
[----:B------:R-:W-:Y:S05]  /*0300*/  EXIT ;  /* 0x000000000000794d */ /* 0x000fea0003800000 */
.L_x_0:
[----:B------:R-:W-:-:S00]  /*0310*/  BRA `(.L_x_0) ;  /* 0xfffffffc00fc7947 */ /* 0x000fc0000383ffff */
[----:B------:R-:W-:-:S00]  /*0320*/  NOP ;  /* 0x0000000000007918 */ /* 0x000fc00000000000 */
        /* <DEDUP_REMOVED lines=13> */
.L_x_1:


//--------------------- .nv.constant0.triton_poi_fused_cat_2 --------------------------
	.section	.nv.constant0.triton_poi_fused_cat_2,"a",@progbits
	.sectionflags	@""
	.align	4
.nv.constant0.triton_poi_fused_cat_2:
	.zero		556
